//
// Generated by NVIDIA NVVM Compiler
//
// Compiler Build ID: CL-36424714
// Cuda compilation tools, release 13.0, V13.0.88
// Based on NVVM 20.0.0
//

.version 9.0
.target sm_100
.address_size 64

	// .globl	_Z12helloFromGPUv
.extern .func  (.param .b32 func_retval0) vprintf
(
	.param .b64 vprintf_param_0,
	.param .b64 vprintf_param_1
)
;
.global .align 1 .b8 $str[27] = {72, 101, 108, 108, 111, 44, 32, 87, 111, 114, 108, 100, 33, 32, 70, 114, 111, 109, 32, 71, 80, 85, 32, 37, 100, 10};

.visible .entry _Z12helloFromGPUv()
{
	.local .align 8 .b8 	__local_depot0[8];
	.reg .b64 	%SP;
	.reg .b64 	%SPL;
	.reg .b32 	%r<4>;
	.reg .b64 	%rd<5>;

	mov.u64 	%SPL, __local_depot0;
	cvta.local.u64 	%SP, %SPL;
	add.u64 	%rd1, %SP, 0;
	add.u64 	%rd2, %SPL, 0;
	mov.u32 	%r1, %tid.x;
	st.local.u32 	[%rd2], %r1;
	mov.u64 	%rd3, $str;
	cvta.global.u64 	%rd4, %rd3;
	{ // callseq 0, 0
	.param .b64 param0;
	st.param.b64 	[param0], %rd4;
	.param .b64 param1;
	st.param.b64 	[param1], %rd1;
	.param .b32 retval0;
	call.uni (retval0), 
	vprintf, 
	(
	param0, 
	param1
	);
	ld.param.b32 	%r2, [retval0];
	} // callseq 0
	ret;

}


// ===== COMPILED SASS (sm_100) =====

	.target	sm_100

	.elftype	@"ET_EXEC"


//--------------------- .note.nv.tkinfo           --------------------------
	.section	.note.nv.tkinfo,"",@"SHT_NOTE"
	.sectionflags	@"SHF_NOTE_NV_TKINFO"
	.tkinfo
        /*0018*/ 	.word	0x00000002
        /*0030*/ 	.string	""
        /*0030*/ 	.string	"ptxas"
        /*0030*/ 	.string	"Cuda compilation tools, release 13.0, V13.0.88"
        /*0030*/ 	.string	"Build cuda_13.0.r13.0/compiler.36424714_0"
        /*0030*/ 	.string	"-arch sm_100 -m 64 "



//--------------------- .note.nv.cuinfo           --------------------------
	.section	.note.nv.cuinfo,"",@"SHT_NOTE"
	.sectionflags	@"SHF_NOTE_NV_CUINFO"
        /*0018*/ 	.short	0x0002
        /*001a*/ 	.short	0x0064
        /*001c*/ 	.short	0x0082
	.zero		2


//--------------------- .nv.info                  --------------------------
	.section	.nv.info,"",@"SHT_CUDA_INFO"
	.align	4


	//----- nvinfo : EIATTR_REGCOUNT
	.align		4
        /*0000*/ 	.byte	0x04, 0x2f
        /*0002*/ 	.short	(.L_2 - .L_1)
	.align		4
.L_1:
        /*0004*/ 	.word	index@(_Z12helloFromGPUv)
        /*0008*/ 	.word	0x00000018


	//----- nvinfo : EIATTR_FRAME_SIZE
	.align		4
.L_2:
        /*000c*/ 	.byte	0x04, 0x11
        /*000e*/ 	.short	(.L_4 - .L_3)
	.align		4
.L_3:
        /*0010*/ 	.word	index@(_Z12helloFromGPUv)
        /*0014*/ 	.word	0x00000008


	//----- nvinfo : EIATTR_MIN_STACK_SIZE
	.align		4
.L_4:
        /*0018*/ 	.byte	0x04, 0x12
        /*001a*/ 	.short	(.L_6 - .L_5)
	.align		4
.L_5:
        /*001c*/ 	.word	index@(_Z12helloFromGPUv)
        /*0020*/ 	.word	0x00000008
.L_6:


//--------------------- .nv.compat                --------------------------
	.section	.nv.compat,"",@"SHT_CUDA_COMPAT_INFO"
	.align	4
        /*0000*/ 	.byte	0x02, 0x09, 0x00, 0x00, 0x02, 0x02, 0x01, 0x00, 0x02, 0x05, 0x05, 0x00, 0x03, 0x07, 0x01, 0x01
        /*0010*/ 	.byte	0x02, 0x03, 0x00, 0x00, 0x02, 0x06, 0x01, 0x00, 0x04, 0x0b, 0x08, 0x00, 0x09, 0x00, 0x00, 0x00
        /*0020*/ 	.byte	0x00, 0x00, 0x00, 0x00


//--------------------- .nv.info._Z12helloFromGPUv --------------------------
	.section	.nv.info._Z12helloFromGPUv,"",@"SHT_CUDA_INFO"
	.sectionflags	@""
	.align	4


	//----- nvinfo : EIATTR_CUDA_API_VERSION
	.align		4
        /*0000*/ 	.byte	0x04, 0x37
        /*0002*/ 	.short	(.L_8 - .L_7)
.L_7:
        /*0004*/ 	.word	0x00000082


	//----- nvinfo : EIATTR_SPARSE_MMA_MASK
	.align		4
.L_8:
        /*0008*/ 	.byte	0x03, 0x50
        /*000a*/ 	.short	0x0000


	//----- nvinfo : EIATTR_MAXREG_COUNT
	.align		4
        /*000c*/ 	.byte	0x03, 0x1b
        /*000e*/ 	.short	0x00ff


	//----- nvinfo : EIATTR_EXTERNS
	.align		4
        /*0010*/ 	.byte	0x04, 0x0f
        /*0012*/ 	.short	(.L_10 - .L_9)


	//   ....[0]....
	.align		4
.L_9:
        /*0014*/ 	.word	index@(vprintf)


	//----- nvinfo : EIATTR_MERCURY_ISA_VERSION
	.align		4
.L_10:
        /*0018*/ 	.byte	0x03, 0x5f
        /*001a*/ 	.short	0x0101


	//----- nvinfo : EIATTR_VRC_CTA_INIT_COUNT
	.align		4
        /*001c*/ 	.byte	0x02, 0x4a
	.zero		1
	.zero		1


	//----- nvinfo : EIATTR_SYSCALL_OFFSETS
	.align		4
        /*0020*/ 	.byte	0x04, 0x46
        /*0022*/ 	.short	(.L_12 - .L_11)


	//   ....[0]....
.L_11:
        /*0024*/ 	.word	0x000000e0


	//----- nvinfo : EIATTR_EXIT_INSTR_OFFSETS
	.align		4
.L_12:
        /*0028*/ 	.byte	0x04, 0x1c
        /*002a*/ 	.short	(.L_14 - .L_13)


	//   ....[0]....
.L_13:
        /*002c*/ 	.word	0x000000f0


	//----- nvinfo : EIATTR_SW_WAR
	.align		4
.L_14:
        /*0030*/ 	.byte	0x04, 0x36
        /*0032*/ 	.short	(.L_16 - .L_15)
.L_15:
        /*0034*/ 	.word	0x00000008
.L_16:


//--------------------- .nv.callgraph             --------------------------
	.section	.nv.callgraph,"",@"SHT_CUDA_CALLGRAPH"
	.align	4
	.sectionentsize	8
	.align		4
        /*0000*/ 	.word	0x00000000
	.align		4
        /*0004*/ 	.word	0xffffffff
	.align		4
        /*0008*/ 	.word	index@(_Z12helloFromGPUv)
	.align		4
        /*000c*/ 	.word	index@(vprintf)
	.align		4
        /*0010*/ 	.word	0x00000000
	.align		4
        /*0014*/ 	.word	0xfffffffe
	.align		4
        /*0018*/ 	.word	0x00000000
	.align		4
        /*001c*/ 	.word	0xfffffffd
	.align		4
        /*0020*/ 	.word	0x00000000
	.align		4
        /*0024*/ 	.word	0xfffffffc


//--------------------- .nv.constant4             --------------------------
	.section	.nv.constant4,"a",@progbits
	.align	8
	.align		8
.nv.constant4:
        /*0000*/ 	.dword	vprintf
	.align		8
        /*0008*/ 	.dword	$str


//--------------------- .text._Z12helloFromGPUv   --------------------------
	.section	.text._Z12helloFromGPUv,"ax",@progbits
	.align	128
        .global         _Z12helloFromGPUv
        .type           _Z12helloFromGPUv,@function
        .size           _Z12helloFromGPUv,(.L_x_2 - _Z12helloFromGPUv)
        .other          _Z12helloFromGPUv,@"STO_CUDA_ENTRY STV_DEFAULT"
_Z12helloFromGPUv:
.text._Z12helloFromGPUv:
[----:B------:R-:W0:Y:S01]  /*0000*/  LDC R1, c[0x0][0x37c] ;  /* 0x0000df00ff017b82 */ /* 0x000e220000000800 */
[----:B------:R-:W1:Y:S01]  /*0010*/  S2R R8, SR_TID.X ;  /* 0x0000000000087919 */ /* 0x000e620000002100 */
[----:B0-----:R-:W-:Y:S01]  /*0020*/  VIADD R1, R1, 0xfffffff8 ;  /* 0xfffffff801017836 */ /* 0x001fe20000000000 */
[----:B------:R-:W-:Y:S01]  /*0030*/  MOV R0, 0x0 ;  /* 0x0000000000007802 */ /* 0x000fe20000000f00 */
[----:B------:R-:W0:Y:S04]  /*0040*/  LDCU UR4, c[0x0][0x2f8] ;  /* 0x00005f00ff0477ac */ /* 0x000e280008000800 */
[----:B------:R2:W3:Y:S01]  /*0050*/  LDC.64 R2, c[0x4][R0] ;  /* 0x0100000000027b82 */ /* 0x0004e20000000a00 */
[----:B------:R-:W4:Y:S01]  /*0060*/  LDCU.64 UR6, c[0x4][0x8] ;  /* 0x01000100ff0677ac */ /* 0x000f220008000a00 */
[----:B------:R-:W5:Y:S01]  /*0070*/  LDCU UR5, c[0x0][0x2fc] ;  /* 0x00005f80ff0577ac */ /* 0x000f620008000800 */
[----:B0-----:R-:W-:Y:S01]  /*0080*/  IADD3 R6, P0, PT, R1, UR4, RZ ;  /* 0x0000000401067c10 */ /* 0x001fe2000ff1e0ff */
[----:B----4-:R-:W-:Y:S01]  /*0090*/  IMAD.U32 R4, RZ, RZ, UR6 ;  /* 0x00000006ff047e24 */ /* 0x010fe2000f8e00ff */
[----:B------:R-:W-:-:S03]  /*00a0*/  MOV R5, UR7 ;  /* 0x0000000700057c02 */ /* 0x000fc60008000f00 */
[----:B-----5:R-:W-:Y:S01]  /*00b0*/  IMAD.X R7, RZ, RZ, UR5, P0 ;  /* 0x00000005ff077e24 */ /* 0x020fe200080e06ff */
[----:B-1----:R2:W-:Y:S07]  /*00c0*/  STL [R1], R8 ;  /* 0x0000000801007387 */ /* 0x0025ee0000100800 */
[----:B------:R-:W-:-:S07]  /*00d0*/  LEPC R20, `(.L_x_0) ;  /* 0x000000001014794e */ /* 0x000fce0000000000 */
[----:B--23--:R-:W-:Y:S05]  /*00e0*/  CALL.ABS.NOINC R2 ;  /* 0x0000000002007343 */ /* 0x00cfea0003c00000 */
.L_x_0:
[----:B------:R-:W-:Y:S05]  /*00f0*/  EXIT ;  /* 0x000000000000794d */ /* 0x000fea0003800000 */
.L_x_1:
[----:B------:R-:W-:-:S00]  /*0100*/  BRA `(.L_x_1) ;  /* 0xfffffffc00fc7947 */ /* 0x000fc0000383ffff */
[----:B------:R-:W-:-:S00]  /*0110*/  NOP ;  /* 0x0000000000007918 */ /* 0x000fc00000000000 */
        /* <DEDUP_REMOVED lines=14> */
.L_x_2:


//--------------------- .nv.global.init           --------------------------
	.section	.nv.global.init,"aw",@progbits
.nv.global.init:
	.type		$str,@object
	.size		$str,(.L_0 - $str)
$str:
        /*0000*/ 	.byte	0x48, 0x65, 0x6c, 0x6c, 0x6f, 0x2c, 0x20, 0x57, 0x6f, 0x72, 0x6c, 0x64, 0x21, 0x20, 0x46, 0x72
        /*0010*/ 	.byte	0x6f, 0x6d, 0x20, 0x47, 0x50, 0x55, 0x20, 0x25, 0x64, 0x0a, 0x00
.L_0:


//--------------------- .nv.shared.reserved.0     --------------------------
	.section	.nv.shared.reserved.0,"aw",@nobits
	.weak		__nv_reservedSMEM_offset_0_alias
	.size		__nv_reservedSMEM_offset_0_alias, 0, 64
	.other		__nv_reservedSMEM_offset_0_alias,@"STO_CUDA_RESERVED_SHARED STV_DEFAULT"
__nv_reservedSMEM_offset_0_alias:
	.zero		0
	.zero		64


//--------------------- .nv.constant0._Z12helloFromGPUv --------------------------
	.section	.nv.constant0._Z12helloFromGPUv,"a",@progbits
	.sectionflags	@""
	.align	4
.nv.constant0._Z12helloFromGPUv:
	.zero		896


//--------------------- SYMBOLS --------------------------

	.type		.nv.reservedSmem.offset0,@object
	.size		.nv.reservedSmem.offset0,0x4
	.type		vprintf,@function
